	.headerflags	@"EF_CUDA_TEXMODE_UNIFIED EF_CUDA_64BIT_ADDRESS EF_CUDA_ACCELERATORS EF_CUDA_SM90 EF_CUDA_VIRTUAL_SM(EF_CUDA_SM90)"
	.elftype	@"ET_EXEC"


//--------------------- .nv.info                  --------------------------
	.section	.nv.info,"",@"SHT_CUDA_INFO"
	.align	4


	//----- nvinfo : EIATTR_REGCOUNT
	.align		4
        /*0000*/ 	.byte	0x04, 0x2f
        /*0002*/ 	.short	(.L_3 - .L_2)
	.align		4
.L_2:
        /*0004*/ 	.word	index@(triton_per_fused__weight_norm_interface_6)
        /*0008*/ 	.word	0x00000014


	//----- nvinfo : EIATTR_MIN_STACK_SIZE
	.align		4
.L_3:
        /*000c*/ 	.byte	0x04, 0x12
        /*000e*/ 	.short	(.L_5 - .L_4)
	.align		4
.L_4:
        /*0010*/ 	.word	index@(triton_per_fused__weight_norm_interface_6)
        /*0014*/ 	.word	0x00000000


	//----- nvinfo : EIATTR_FRAME_SIZE
	.align		4
.L_5:
        /*0018*/ 	.byte	0x04, 0x11
        /*001a*/ 	.short	(.L_7 - .L_6)
	.align		4
.L_6:
        /*001c*/ 	.word	index@(triton_per_fused__weight_norm_interface_6)
        /*0020*/ 	.word	0x00000000


	//----- nvinfo : EIATTR_MIN_STACK_SIZE
	.align		4
.L_7:
        /*0024*/ 	.byte	0x04, 0x12
        /*0026*/ 	.short	(.L_9 - .L_8)
	.align		4
.L_8:
        /*0028*/ 	.word	index@(triton_per_fused__weight_norm_interface_6)
        /*002c*/ 	.word	0x00000000
.L_9:


//--------------------- .nv.info.triton_per_fused__weight_norm_interface_6 --------------------------
	.section	.nv.info.triton_per_fused__weight_norm_interface_6,"",@"SHT_CUDA_INFO"
	.sectionflags	@""
	.align	4


	//----- nvinfo : EIATTR_CUDA_API_VERSION
	.align		4
        /*0000*/ 	.byte	0x04, 0x37
        /*0002*/ 	.short	(.L_11 - .L_10)
.L_10:
        /*0004*/ 	.word	0x0000007c


	//----- nvinfo : EIATTR_KPARAM_INFO
	.align		4
.L_11:
        /*0008*/ 	.byte	0x04, 0x17
        /*000a*/ 	.short	(.L_13 - .L_12)
.L_12:
        /*000c*/ 	.word	0x00000000
        /*0010*/ 	.short	0x0005
        /*0012*/ 	.short	0x0024
        /*0014*/ 	.byte	0x00, 0xf0, 0x11, 0x00


	//----- nvinfo : EIATTR_KPARAM_INFO
	.align		4
.L_13:
        /*0018*/ 	.byte	0x04, 0x17
        /*001a*/ 	.short	(.L_15 - .L_14)
.L_14:
        /*001c*/ 	.word	0x00000000
        /*0020*/ 	.short	0x0004
        /*0022*/ 	.short	0x0020
        /*0024*/ 	.byte	0x00, 0xf0, 0x11, 0x00


	//----- nvinfo : EIATTR_KPARAM_INFO
	.align		4
.L_15:
        /*0028*/ 	.byte	0x04, 0x17
        /*002a*/ 	.short	(.L_17 - .L_16)
.L_16:
        /*002c*/ 	.word	0x00000000
        /*0030*/ 	.short	0x0003
        /*0032*/ 	.short	0x0018
        /*0034*/ 	.byte	0x00, 0xf4, 0x21, 0x00


	//----- nvinfo : EIATTR_KPARAM_INFO
	.align		4
.L_17:
        /*0038*/ 	.byte	0x04, 0x17
        /*003a*/ 	.short	(.L_19 - .L_18)
.L_18:
        /*003c*/ 	.word	0x00000000
        /*0040*/ 	.short	0x0002
        /*0042*/ 	.short	0x0010
        /*0044*/ 	.byte	0x00, 0xf4, 0x21, 0x00


	//----- nvinfo : EIATTR_KPARAM_INFO
	.align		4
.L_19:
        /*0048*/ 	.byte	0x04, 0x17
        /*004a*/ 	.short	(.L_21 - .L_20)
.L_20:
        /*004c*/ 	.word	0x00000000
        /*0050*/ 	.short	0x0001
        /*0052*/ 	.short	0x0008
        /*0054*/ 	.byte	0x00, 0xf4, 0x21, 0x00


	//----- nvinfo : EIATTR_KPARAM_INFO
	.align		4
.L_21:
        /*0058*/ 	.byte	0x04, 0x17
        /*005a*/ 	.short	(.L_23 - .L_22)
.L_22:
        /*005c*/ 	.word	0x00000000
        /*0060*/ 	.short	0x0000
        /*0062*/ 	.short	0x0000
        /*0064*/ 	.byte	0x00, 0xf4, 0x21, 0x00


	//----- nvinfo : EIATTR_SPARSE_MMA_MASK
	.align		4
.L_23:
        /*0068*/ 	.byte	0x03, 0x50
        /*006a*/ 	.short	0x0000


	//----- nvinfo : EIATTR_MAXREG_COUNT
	.align		4
        /*006c*/ 	.byte	0x03, 0x1b
        /*006e*/ 	.short	0x00ff


	//----- nvinfo : EIATTR_COOP_GROUP_MASK_REGIDS
	.align		4
        /*0070*/ 	.byte	0x04, 0x29
        /*0072*/ 	.short	(.L_25 - .L_24)


	//   ....[0]....
.L_24:
        /*0074*/ 	.word	0xffffffff


	//   ....[1]....
        /*0078*/ 	.word	0xffffffff


	//   ....[2]....
        /*007c*/ 	.word	0xffffffff


	//   ....[3]....
        /*0080*/ 	.word	0xffffffff


	//   ....[4]....
        /*0084*/ 	.word	0xffffffff


	//   ....[5]....
        /*0088*/ 	.word	0xffffffff


	//----- nvinfo : EIATTR_COOP_GROUP_INSTR_OFFSETS
	.align		4
.L_25:
        /*008c*/ 	.byte	0x04, 0x28
        /*008e*/ 	.short	(.L_27 - .L_26)


	//   ....[0]....
.L_26:
        /*0090*/ 	.word	0x000001a0


	//   ....[1]....
        /*0094*/ 	.word	0x000001c0


	//   ....[2]....
        /*0098*/ 	.word	0x000001e0


	//   ....[3]....
        /*009c*/ 	.word	0x00000200


	//   ....[4]....
        /*00a0*/ 	.word	0x00000230


	//   ....[5]....
        /*00a4*/ 	.word	0x000002e0


	//----- nvinfo : EIATTR_EXIT_INSTR_OFFSETS
	.align		4
.L_27:
        /*00a8*/ 	.byte	0x04, 0x1c
        /*00aa*/ 	.short	(.L_29 - .L_28)


	//   ....[0]....
.L_28:
        /*00ac*/ 	.word	0x00000470


	//   ....[1]....
        /*00b0*/ 	.word	0x00000490


	//----- nvinfo : EIATTR_REQNTID
	.align		4
.L_29:
        /*00b4*/ 	.byte	0x04, 0x10
        /*00b6*/ 	.short	(.L_31 - .L_30)
.L_30:
        /*00b8*/ 	.word	0x00000040
        /*00bc*/ 	.word	0x00000001
        /*00c0*/ 	.word	0x00000001


	//----- nvinfo : EIATTR_CBANK_PARAM_SIZE
	.align		4
.L_31:
        /*00c4*/ 	.byte	0x03, 0x19
        /*00c6*/ 	.short	0x0028


	//----- nvinfo : EIATTR_PARAM_CBANK
	.align		4
        /*00c8*/ 	.byte	0x04, 0x0a
        /*00ca*/ 	.short	(.L_33 - .L_32)
	.align		4
.L_32:
        /*00cc*/ 	.word	index@(.nv.constant0.triton_per_fused__weight_norm_interface_6)
        /*00d0*/ 	.short	0x0210
        /*00d2*/ 	.short	0x0028


	//----- nvinfo : EIATTR_SW_WAR
	.align		4
.L_33:
        /*00d4*/ 	.byte	0x04, 0x36
        /*00d6*/ 	.short	(.L_35 - .L_34)
.L_34:
        /*00d8*/ 	.word	0x00000008
.L_35:


//--------------------- .nv.callgraph             --------------------------
	.section	.nv.callgraph,"",@"SHT_CUDA_CALLGRAPH"
	.align	4
	.sectionentsize	8
	.align		4
        /*0000*/ 	.word	0x00000000
	.align		4
        /*0004*/ 	.word	0xffffffff
	.align		4
        /*0008*/ 	.word	0x00000000
	.align		4
        /*000c*/ 	.word	0xfffffffe
	.align		4
        /*0010*/ 	.word	0x00000000
	.align		4
        /*0014*/ 	.word	0xfffffffd
	.align		4
        /*0018*/ 	.word	0x00000000
	.align		4
        /*001c*/ 	.word	0xfffffffc


//--------------------- .nv.constant4             --------------------------
	.section	.nv.constant4,"a",@progbits
	.align	8
	.align		8
.nv.constant4:
        /*0000*/ 	.dword	_$_str
	.align		8
        /*0008*/ 	.dword	_$_str_$_2


//--------------------- .text.triton_per_fused__weight_norm_interface_6 --------------------------
	.section	.text.triton_per_fused__weight_norm_interface_6,"ax",@progbits
	.sectionflags	@"SHF_BARRIERS=1"
	.align	128
        .global         triton_per_fused__weight_norm_interface_6
        .type           triton_per_fused__weight_norm_interface_6,@function
        .size           triton_per_fused__weight_norm_interface_6,(.L_x_1 - triton_per_fused__weight_norm_interface_6)
        .other          triton_per_fused__weight_norm_interface_6,@"STO_CUDA_ENTRY STV_DEFAULT"
triton_per_fused__weight_norm_interface_6:
.text.triton_per_fused__weight_norm_interface_6:
[----:B------:R-:W0:Y:S02]  /*0000*/  LDC R1, c[0x0][0x28] ;  /* 0x00000a00ff017b82 */ /* 0x000e240000000800 */
[----:B------:R-:W1:Y:S01]  /*0010*/  S2R R13, SR_TID.X ;  /* 0x00000000000d7919 */ /* 0x000e620000002100 */
[----:B------:R-:W2:Y:S01]  /*0020*/  LDC.64 R8, c[0x0][0x218] ;  /* 0x00008600ff087b82 */ /* 0x000ea20000000a00 */
[----:B------:R-:W-:Y:S01]  /*0030*/  CS2R R6, SRZ ;  /* 0x0000000000067805 */ /* 0x000fe2000001ff00 */
[----:B------:R-:W-:Y:S01]  /*0040*/  ULDC.64 UR6, c[0x0][0x208] ;  /* 0x0000820000067ab9 */ /* 0x000fe20000000a00 */
[----:B------:R-:W3:Y:S05]  /*0050*/  S2R R0, SR_CTAID.X ;  /* 0x0000000000007919 */ /* 0x000eea0000002500 */
[----:B------:R-:W4:Y:S01]  /*0060*/  LDC.64 R10, c[0x0][0x220] ;  /* 0x00008800ff0a7b82 */ /* 0x000f220000000a00 */
[----:B-1----:R-:W-:-:S02]  /*0070*/  SHF.L.U32 R2, R13, 0x1, RZ ;  /* 0x000000010d027819 */ /* 0x002fc400000006ff */
[----:B---3--:R-:W-:Y:S02]  /*0080*/  ISETP.GE.AND P0, PT, R0, 0x20, PT ;  /* 0x000000200000780c */ /* 0x008fe40003f06270 */
[----:B------:R-:W-:-:S04]  /*0090*/  LOP3.LUT R3, R2, 0x7e, RZ, 0xc0, !PT ;  /* 0x0000007e02037812 */ /* 0x000fc800078ec0ff */
[----:B------:R-:W-:Y:S01]  /*00a0*/  ISETP.LT.U32.AND P1, PT, R3, 0x60, !P0 ;  /* 0x000000600300780c */ /* 0x000fe20004721070 */
[----:B------:R-:W-:-:S04]  /*00b0*/  IMAD R2, R0, 0x60, R3 ;  /* 0x0000006000027824 */ /* 0x000fc800078e0203 */
[----:B--2---:R-:W-:-:S08]  /*00c0*/  IMAD.WIDE R8, R2, 0x4, R8 ;  /* 0x0000000402087825 */ /* 0x004fd000078e0208 */
[----:B------:R-:W2:Y:S01]  /*00d0*/  @P1 LDG.E.64 R6, desc[UR6][R8.64] ;  /* 0x0000000608061981 */ /* 0x000ea2000c1e1b00 */
[----:B----4-:R-:W-:Y:S01]  /*00e0*/  IMAD.WIDE R10, R0, 0x4, R10 ;  /* 0x00000004000a7825 */ /* 0x010fe200078e020a */
[----:B------:R-:W1:Y:S01]  /*00f0*/  S2UR UR5, SR_CgaCtaId ;  /* 0x00000000000579c3 */ /* 0x000e620000008800 */
[----:B------:R-:W-:Y:S01]  /*0100*/  UMOV UR4, 0x400 ;  /* 0x0000040000047882 */ /* 0x000fe20000000000 */
[----:B------:R-:W-:Y:S01]  /*0110*/  ISETP.GE.AND P2, PT, R13, 0x2, PT ;  /* 0x000000020d00780c */ /* 0x000fe20003f46270 */
[----:B-1----:R-:W-:Y:S01]  /*0120*/  UPRMT UR4, UR5, 0x654, UR4 ;  /* 0x0000065405047896 */ /* 0x002fe20008000004 */
[----:B--2---:R-:W-:Y:S02]  /*0130*/  SEL R3, R7, RZ, P1 ;  /* 0x000000ff07037207 */ /* 0x004fe40000800000 */
[----:B------:R-:W-:Y:S01]  /*0140*/  SEL R4, R6, RZ, P1 ;  /* 0x000000ff06047207 */ /* 0x000fe20000800000 */
[----:B------:R-:W-:Y:S02]  /*0150*/  HFMA2.MMA R6, -RZ, RZ, 0, 0 ;  /* 0x00000000ff067435 */ /* 0x000fe400000001ff */
[----:B------:R-:W-:-:S04]  /*0160*/  FMUL R7, R3, R3 ;  /* 0x0000000303077220 */ /* 0x000fc80000400000 */
[----:B------:R-:W-:-:S04]  /*0170*/  FFMA R7, R4, R4, R7 ;  /* 0x0000000404077223 */ /* 0x000fc80000000007 */
[----:B------:R1:W2:Y:S01]  /*0180*/  @!P0 LDG.E.EL R6, desc[UR6][R10.64] ;  /* 0x000000060a068981 */ /* 0x0002a2000c2e1900 */
[----:B------:R-:W-:-:S05]  /*0190*/  FSEL R7, R7, RZ, P1 ;  /* 0x000000ff07077208 */ /* 0x000fca0000800000 */
[----:B------:R-:W3:Y:S02]  /*01a0*/  SHFL.BFLY PT, R12, R7, 0x10, 0x1f ;  /* 0x0e001f00070c7f89 */ /* 0x000ee400000e0000 */
[----:B---3--:R-:W-:-:S05]  /*01b0*/  FADD R12, R7, R12 ;  /* 0x0000000c070c7221 */ /* 0x008fca0000000000 */
[----:B------:R-:W3:Y:S02]  /*01c0*/  SHFL.BFLY PT, R9, R12, 0x8, 0x1f ;  /* 0x0d001f000c097f89 */ /* 0x000ee400000e0000 */
[----:B---3--:R-:W-:-:S05]  /*01d0*/  FADD R9, R12, R9 ;  /* 0x000000090c097221 */ /* 0x008fca0000000000 */
[----:B------:R-:W3:Y:S02]  /*01e0*/  SHFL.BFLY PT, R8, R9, 0x4, 0x1f ;  /* 0x0c801f0009087f89 */ /* 0x000ee400000e0000 */
[----:B---3--:R-:W-:-:S05]  /*01f0*/  FADD R8, R9, R8 ;  /* 0x0000000809087221 */ /* 0x008fca0000000000 */
[----:B------:R-:W3:Y:S01]  /*0200*/  SHFL.BFLY PT, R15, R8, 0x2, 0x1f ;  /* 0x0c401f00080f7f89 */ /* 0x000ee200000e0000 */
[----:B------:R-:W-:Y:S01]  /*0210*/  LOP3.LUT P0, RZ, R13, 0x1f, RZ, 0xc0, !PT ;  /* 0x0000001f0dff7812 */ /* 0x000fe2000780c0ff */
[----:B---3--:R-:W-:-:S05]  /*0220*/  FADD R15, R8, R15 ;  /* 0x0000000f080f7221 */ /* 0x008fca0000000000 */
[----:B------:R-:W1:Y:S01]  /*0230*/  SHFL.BFLY PT, R14, R15, 0x1, 0x1f ;  /* 0x0c201f000f0e7f89 */ /* 0x000e6200000e0000 */
[----:B------:R-:W-:-:S04]  /*0240*/  SHF.R.U32.HI R7, RZ, 0x3, R13 ;  /* 0x00000003ff077819 */ /* 0x000fc8000001160d */
[----:B------:R-:W-:Y:S01]  /*0250*/  LOP3.LUT R7, R7, 0x4, RZ, 0xc0, !PT ;  /* 0x0000000407077812 */ /* 0x000fe200078ec0ff */
[----:B-1----:R-:W-:-:S05]  /*0260*/  FADD R10, R15, R14 ;  /* 0x0000000e0f0a7221 */ /* 0x002fca0000000000 */
[----:B------:R-:W-:Y:S01]  /*0270*/  @!P0 STS [R7+UR4], R10 ;  /* 0x0000000a07008988 */ /* 0x000fe20008000804 */
[C---:B------:R-:W-:Y:S01]  /*0280*/  LEA R12, R13.reuse, UR4, 0x2 ;  /* 0x000000040d0c7c11 */ /* 0x040fe2000f8e10ff */
[----:B------:R-:W-:Y:S06]  /*0290*/  BAR.SYNC.DEFER_BLOCKING 0x0 ;  /* 0x0000000000007b1d */ /* 0x000fec0000010000 */
[----:B------:R-:W1:Y:S01]  /*02a0*/  @!P2 LDS R5, [R12] ;  /* 0x000000000c05a984 */ /* 0x000e620000000800 */
[----:B------:R-:W-:-:S04]  /*02b0*/  LOP3.LUT R9, R13, 0x1, RZ, 0xc0, !PT ;  /* 0x000000010d097812 */ /* 0x000fc800078ec0ff */
[----:B------:R-:W-:-:S04]  /*02c0*/  ISETP.NE.U32.AND P0, PT, R9, 0x1, PT ;  /* 0x000000010900780c */ /* 0x000fc80003f05070 */
[----:B------:R-:W-:Y:S01]  /*02d0*/  ISETP.LT.AND P0, PT, R13, 0x2, P0 ;  /* 0x000000020d00780c */ /* 0x000fe20000701270 */
[----:B-1----:R-:W1:Y:S02]  /*02e0*/  SHFL.BFLY PT, R8, R5, 0x1, 0x1f ;  /* 0x0c201f0005087f89 */ /* 0x002e6400000e0000 */
[----:B-1----:R-:W-:Y:S02]  /*02f0*/  FADD R15, R5, R8 ;  /* 0x00000008050f7221 */ /* 0x002fe40000000000 */
[----:B------:R-:W1:Y:S08]  /*0300*/  LDC.64 R8, c[0x0][0x210] ;  /* 0x00008400ff087b82 */ /* 0x000e700000000a00 */
[----:B------:R-:W-:Y:S01]  /*0310*/  @P0 STS [R12], R15 ;  /* 0x0000000f0c000388 */ /* 0x000fe20000000800 */
[----:B------:R-:W-:Y:S06]  /*0320*/  BAR.SYNC.DEFER_BLOCKING 0x0 ;  /* 0x0000000000007b1d */ /* 0x000fec0000010000 */
[----:B------:R-:W3:Y:S02]  /*0330*/  LDS R14, [UR4] ;  /* 0x00000004ff0e7984 */ /* 0x000ee40008000800 */
[----:B------:R-:W-:Y:S01]  /*0340*/  BAR.SYNC.DEFER_BLOCKING 0x0 ;  /* 0x0000000000007b1d */ /* 0x000fe20000010000 */
[----:B------:R-:W-:-:S05]  /*0350*/  LOP3.LUT P0, RZ, R13, 0x3f, RZ, 0xc0, !PT ;  /* 0x0000003f0dff7812 */ /* 0x000fca000780c0ff */
[----:B---3--:R-:W3:Y:S02]  /*0360*/  MUFU.SQRT R17, R14 ;  /* 0x0000000e00117308 */ /* 0x008ee40000002000 */
[C---:B---3--:R-:W-:Y:S01]  /*0370*/  FSETP.GEU.AND P3, PT, R17.reuse, 1.175494350822287508e-38, PT ;  /* 0x008000001100780b */ /* 0x048fe20003f6e000 */
[C---:B------:R-:W-:Y:S01]  /*0380*/  FMUL R10, R17.reuse, 0.25 ;  /* 0x3e800000110a7820 */ /* 0x040fe20000400000 */
[----:B------:R-:W-:-:S04]  /*0390*/  FSETP.GT.AND P2, PT, R17, 8.50705917302346158658e+37, PT ;  /* 0x7e8000001100780b */ /* 0x000fc80003f44000 */
[----:B------:R-:W-:Y:S02]  /*03a0*/  FSEL R5, R10, R17, P2 ;  /* 0x000000110a057208 */ /* 0x000fe40001000000 */
[----:B------:R-:W3:Y:S05]  /*03b0*/  LDC.64 R10, c[0x0][0x228] ;  /* 0x00008a00ff0a7b82 */ /* 0x000eea0000000a00 */
[----:B------:R-:W-:Y:S01]  /*03c0*/  @!P3 FMUL R5, R5, 16777216 ;  /* 0x4b8000000505b820 */ /* 0x000fe20000400000 */
[----:B------:R-:W-:-:S05]  /*03d0*/  ISETP.LT.AND P0, PT, R0, 0x20, !P0 ;  /* 0x000000200000780c */ /* 0x000fca0004701270 */
[----:B------:R-:W4:Y:S01]  /*03e0*/  MUFU.RCP R5, R5 ;  /* 0x0000000500057308 */ /* 0x000f220000001000 */
[----:B--2---:R-:W-:Y:S01]  /*03f0*/  @P2 FMUL R6, R6, 0.25 ;  /* 0x3e80000006062820 */ /* 0x004fe20000400000 */
[----:B-1----:R-:W-:-:S04]  /*0400*/  IMAD.WIDE R8, R0, 0x4, R8 ;  /* 0x0000000400087825 */ /* 0x002fc800078e0208 */
[----:B------:R-:W-:Y:S02]  /*0410*/  @!P3 FMUL R6, R6, 16777216 ;  /* 0x4b8000000606b820 */ /* 0x000fe40000400000 */
[----:B------:R1:W-:Y:S02]  /*0420*/  @P0 STG.E desc[UR6][R8.64], R17 ;  /* 0x0000001108000986 */ /* 0x0003e4000c101906 */
[----:B----4-:R-:W-:Y:S01]  /*0430*/  FMUL R0, R5, R6 ;  /* 0x0000000605007220 */ /* 0x010fe20000400000 */
[----:B---3--:R-:W-:-:S04]  /*0440*/  IMAD.WIDE R6, R2, 0x4, R10 ;  /* 0x0000000402067825 */ /* 0x008fc800078e020a */
[-C--:B------:R-:W-:Y:S01]  /*0450*/  FMUL R2, R4, R0.reuse ;  /* 0x0000000004027220 */ /* 0x080fe20000400000 */
[----:B------:R-:W-:Y:S01]  /*0460*/  FMUL R3, R3, R0 ;  /* 0x0000000003037220 */ /* 0x000fe20000400000 */
[----:B-1----:R-:W-:Y:S06]  /*0470*/  @!P1 EXIT ;  /* 0x000000000000994d */ /* 0x002fec0003800000 */
[----:B------:R-:W-:Y:S01]  /*0480*/  STG.E.64 desc[UR6][R6.64], R2 ;  /* 0x0000000206007986 */ /* 0x000fe2000c101b06 */
[----:B------:R-:W-:Y:S05]  /*0490*/  EXIT ;  /* 0x000000000000794d */ /* 0x000fea0003800000 */
.L_x_0:
[----:B------:R-:W-:-:S00]  /*04a0*/  BRA `(.L_x_0) ;  /* 0xfffffffc00fc7947 */ /* 0x000fc0000383ffff */
[----:B------:R-:W-:-:S00]  /*04b0*/  NOP ;  /* 0x0000000000007918 */ /* 0x000fc00000000000 */
        /* <DEDUP_REMOVED lines=12> */
.L_x_1:


//--------------------- .nv.global.init           --------------------------
	.section	.nv.global.init,"aw",@progbits
.nv.global.init:
	.type		_$_str,@object
	.size		_$_str,(_$_str_$_2 - _$_str)
_$_str:
        /*0000*/ 	.byte	0x5f, 0x5f, 0x43, 0x55, 0x44, 0x41, 0x5f, 0x46, 0x54, 0x5a, 0x00
	.type		_$_str_$_2,@object
	.size		_$_str_$_2,(.L_1 - _$_str_$_2)
_$_str_$_2:
        /*000b*/ 	.byte	0x5f, 0x5f, 0x43, 0x55, 0x44, 0x41, 0x5f, 0x50, 0x52, 0x45, 0x43, 0x5f, 0x53, 0x51, 0x52, 0x54
        /*001b*/ 	.byte	0x00
.L_1:


//--------------------- .nv.shared.triton_per_fused__weight_norm_interface_6 --------------------------
	.section	.nv.shared.triton_per_fused__weight_norm_interface_6,"aw",@nobits
	.sectionflags	@""
	.align	16
	.zero		1024


//--------------------- .nv.constant0.triton_per_fused__weight_norm_interface_6 --------------------------
	.section	.nv.constant0.triton_per_fused__weight_norm_interface_6,"a",@progbits
	.sectionflags	@""
	.align	4
.nv.constant0.triton_per_fused__weight_norm_interface_6:
	.zero		568
